//
// Generated by NVIDIA NVVM Compiler
//
// Compiler Build ID: CL-36424714
// Cuda compilation tools, release 13.0, V13.0.88
// Based on NVVM 20.0.0
//

.version 9.0
.target sm_100
.address_size 64

	// .globl	_Z10calcStormsPiiPfi

.visible .entry _Z10calcStormsPiiPfi(
	.param .u64 .ptr .align 1 _Z10calcStormsPiiPfi_param_0,
	.param .u32 _Z10calcStormsPiiPfi_param_1,
	.param .u64 .ptr .align 1 _Z10calcStormsPiiPfi_param_2,
	.param .u32 _Z10calcStormsPiiPfi_param_3
)
{
	.reg .pred 	%p<22>;
	.reg .b32 	%r<44>;
	.reg .b32 	%f<29>;
	.reg .b64 	%rd<16>;

	ld.param.u64 	%rd9, [_Z10calcStormsPiiPfi_param_0];
	ld.param.u32 	%r20, [_Z10calcStormsPiiPfi_param_1];
	ld.param.u64 	%rd10, [_Z10calcStormsPiiPfi_param_2];
	ld.param.u32 	%r19, [_Z10calcStormsPiiPfi_param_3];
	cvta.to.global.u64 	%rd1, %rd10;
	mov.u32 	%r21, %ctaid.x;
	mov.u32 	%r22, %ntid.x;
	mov.u32 	%r23, %tid.x;
	mad.lo.s32 	%r1, %r21, %r22, %r23;
	setp.ge.s32 	%p1, %r1, %r20;
	@%p1 bra 	$L__BB0_18;
	cvta.to.global.u64 	%rd11, %rd9;
	shl.b32 	%r24, %r1, 1;
	mul.wide.s32 	%rd12, %r24, 4;
	add.s64 	%rd2, %rd11, %rd12;
	ld.global.u32 	%r2, [%rd2];
	setp.lt.s32 	%p2, %r19, 1;
	@%p2 bra 	$L__BB0_18;
	ld.global.u32 	%r26, [%rd2+4];
	cvt.rn.f32.s32 	%f9, %r26;
	mul.f32 	%f10, %f9, 0f447A0000;
	cvt.rn.f32.u32 	%f11, %r19;
	div.rn.f32 	%f1, %f10, %f11;
	mov.f32 	%f12, 0f3A83126F;
	div.rn.f32 	%f2, %f12, %f11;
	mov.f32 	%f13, 0fBA83126F;
	div.rn.f32 	%f3, %f13, %f11;
	and.b32  	%r3, %r19, 3;
	setp.lt.u32 	%p3, %r19, 4;
	mov.b32 	%r41, 0;
	@%p3 bra 	$L__BB0_13;
	and.b32  	%r41, %r19, 2147483644;
	add.s32 	%r40, %r2, -3;
	neg.s32 	%r39, %r41;
	add.s64 	%rd14, %rd1, 8;
$L__BB0_4:
	add.s32 	%r9, %r40, 2;
	add.s32 	%r27, %r40, 3;
	abs.s32 	%r28, %r27;
	add.s32 	%r29, %r28, 1;
	cvt.rn.f32.u32 	%f14, %r29;
	sqrt.rn.f32 	%f15, %f14;
	div.rn.f32 	%f4, %f1, %f15;
	setp.ltu.f32 	%p4, %f4, %f2;
	setp.gtu.f32 	%p5, %f4, %f3;
	and.pred  	%p6, %p4, %p5;
	@%p6 bra 	$L__BB0_6;
	atom.global.add.f32 	%f16, [%rd14+-8], %f4;
$L__BB0_6:
	abs.s32 	%r30, %r9;
	add.s32 	%r31, %r30, 1;
	cvt.rn.f32.u32 	%f17, %r31;
	sqrt.rn.f32 	%f18, %f17;
	div.rn.f32 	%f5, %f1, %f18;
	setp.ltu.f32 	%p7, %f5, %f2;
	setp.gtu.f32 	%p8, %f5, %f3;
	and.pred  	%p9, %p7, %p8;
	@%p9 bra 	$L__BB0_8;
	atom.global.add.f32 	%f19, [%rd14+-4], %f5;
$L__BB0_8:
	add.s32 	%r32, %r9, -1;
	abs.s32 	%r33, %r32;
	add.s32 	%r34, %r33, 1;
	cvt.rn.f32.u32 	%f20, %r34;
	sqrt.rn.f32 	%f21, %f20;
	div.rn.f32 	%f6, %f1, %f21;
	setp.ltu.f32 	%p10, %f6, %f2;
	setp.gtu.f32 	%p11, %f6, %f3;
	and.pred  	%p12, %p10, %p11;
	@%p12 bra 	$L__BB0_10;
	atom.global.add.f32 	%f22, [%rd14], %f6;
$L__BB0_10:
	abs.s32 	%r35, %r40;
	add.s32 	%r36, %r35, 1;
	cvt.rn.f32.u32 	%f23, %r36;
	sqrt.rn.f32 	%f24, %f23;
	div.rn.f32 	%f7, %f1, %f24;
	setp.ltu.f32 	%p13, %f7, %f2;
	setp.gtu.f32 	%p14, %f7, %f3;
	and.pred  	%p15, %p13, %p14;
	@%p15 bra 	$L__BB0_12;
	atom.global.add.f32 	%f25, [%rd14+4], %f7;
$L__BB0_12:
	add.s32 	%r40, %r40, -4;
	add.s32 	%r39, %r39, 4;
	add.s64 	%rd14, %rd14, 16;
	setp.ne.s32 	%p16, %r39, 0;
	@%p16 bra 	$L__BB0_4;
$L__BB0_13:
	setp.eq.s32 	%p17, %r3, 0;
	@%p17 bra 	$L__BB0_18;
	mul.wide.u32 	%rd13, %r41, 4;
	add.s64 	%rd15, %rd1, %rd13;
	sub.s32 	%r43, %r2, %r41;
	neg.s32 	%r42, %r3;
$L__BB0_15:
	.pragma "nounroll";
	abs.s32 	%r37, %r43;
	add.s32 	%r38, %r37, 1;
	cvt.rn.f32.u32 	%f26, %r38;
	sqrt.rn.f32 	%f27, %f26;
	div.rn.f32 	%f8, %f1, %f27;
	setp.ltu.f32 	%p18, %f8, %f2;
	setp.gtu.f32 	%p19, %f8, %f3;
	and.pred  	%p20, %p18, %p19;
	@%p20 bra 	$L__BB0_17;
	atom.global.add.f32 	%f28, [%rd15], %f8;
$L__BB0_17:
	add.s64 	%rd15, %rd15, 4;
	add.s32 	%r43, %r43, -1;
	add.s32 	%r42, %r42, 1;
	setp.ne.s32 	%p21, %r42, 0;
	@%p21 bra 	$L__BB0_15;
$L__BB0_18:
	ret;

}


// ===== COMPILED SASS (sm_100) =====

	.target	sm_100

	.elftype	@"ET_EXEC"


//--------------------- .note.nv.tkinfo           --------------------------
	.section	.note.nv.tkinfo,"",@"SHT_NOTE"
	.sectionflags	@"SHF_NOTE_NV_TKINFO"
	.tkinfo
        /*0018*/ 	.word	0x00000002
        /*0030*/ 	.string	""
        /*0030*/ 	.string	"ptxas"
        /*0030*/ 	.string	"Cuda compilation tools, release 13.0, V13.0.88"
        /*0030*/ 	.string	"Build cuda_13.0.r13.0/compiler.36424714_0"
        /*0030*/ 	.string	"-arch sm_100 -m 64 "



//--------------------- .note.nv.cuinfo           --------------------------
	.section	.note.nv.cuinfo,"",@"SHT_NOTE"
	.sectionflags	@"SHF_NOTE_NV_CUINFO"
        /*0018*/ 	.short	0x0002
        /*001a*/ 	.short	0x0064
        /*001c*/ 	.short	0x0082
	.zero		2


//--------------------- .nv.info                  --------------------------
	.section	.nv.info,"",@"SHT_CUDA_INFO"
	.align	4


	//----- nvinfo : EIATTR_REGCOUNT
	.align		4
        /*0000*/ 	.byte	0x04, 0x2f
        /*0002*/ 	.short	(.L_1 - .L_0)
	.align		4
.L_0:
        /*0004*/ 	.word	index@(_Z10calcStormsPiiPfi)
        /*0008*/ 	.word	0x00000016


	//----- nvinfo : EIATTR_FRAME_SIZE
	.align		4
.L_1:
        /*000c*/ 	.byte	0x04, 0x11
        /*000e*/ 	.short	(.L_3 - .L_2)
	.align		4
.L_2:
        /*0010*/ 	.word	index@($__internal_1_$__cuda_sm3x_div_rn_noftz_f32_slowpath)
        /*0014*/ 	.word	0x00000000


	//----- nvinfo : EIATTR_FRAME_SIZE
	.align		4
.L_3:
        /*0018*/ 	.byte	0x04, 0x11
        /*001a*/ 	.short	(.L_5 - .L_4)
	.align		4
.L_4:
        /*001c*/ 	.word	index@($__internal_0_$__cuda_sm20_sqrt_rn_f32_slowpath)
        /*0020*/ 	.word	0x00000000


	//----- nvinfo : EIATTR_FRAME_SIZE
	.align		4
.L_5:
        /*0024*/ 	.byte	0x04, 0x11
        /*0026*/ 	.short	(.L_7 - .L_6)
	.align		4
.L_6:
        /*0028*/ 	.word	index@(_Z10calcStormsPiiPfi)
        /*002c*/ 	.word	0x00000000


	//----- nvinfo : EIATTR_MIN_STACK_SIZE
	.align		4
.L_7:
        /*0030*/ 	.byte	0x04, 0x12
        /*0032*/ 	.short	(.L_9 - .L_8)
	.align		4
.L_8:
        /*0034*/ 	.word	index@(_Z10calcStormsPiiPfi)
        /*0038*/ 	.word	0x00000000
.L_9:


//--------------------- .nv.compat                --------------------------
	.section	.nv.compat,"",@"SHT_CUDA_COMPAT_INFO"
	.align	4
        /*0000*/ 	.byte	0x02, 0x09, 0x00, 0x00, 0x02, 0x02, 0x01, 0x00, 0x02, 0x05, 0x05, 0x00, 0x03, 0x07, 0x01, 0x01
        /*0010*/ 	.byte	0x02, 0x03, 0x00, 0x00, 0x02, 0x06, 0x01, 0x00, 0x04, 0x0b, 0x08, 0x00, 0x01, 0x00, 0x00, 0x00
        /*0020*/ 	.byte	0x00, 0x00, 0x00, 0x00


//--------------------- .nv.info._Z10calcStormsPiiPfi --------------------------
	.section	.nv.info._Z10calcStormsPiiPfi,"",@"SHT_CUDA_INFO"
	.sectionflags	@""
	.align	4


	//----- nvinfo : EIATTR_CUDA_API_VERSION
	.align		4
        /*0000*/ 	.byte	0x04, 0x37
        /*0002*/ 	.short	(.L_11 - .L_10)
.L_10:
        /*0004*/ 	.word	0x00000082


	//----- nvinfo : EIATTR_KPARAM_INFO
	.align		4
.L_11:
        /*0008*/ 	.byte	0x04, 0x17
        /*000a*/ 	.short	(.L_13 - .L_12)
.L_12:
        /*000c*/ 	.word	0x00000000
        /*0010*/ 	.short	0x0003
        /*0012*/ 	.short	0x0018
        /*0014*/ 	.byte	0x00, 0xf0, 0x11, 0x00


	//----- nvinfo : EIATTR_KPARAM_INFO
	.align		4
.L_13:
        /*0018*/ 	.byte	0x04, 0x17
        /*001a*/ 	.short	(.L_15 - .L_14)
.L_14:
        /*001c*/ 	.word	0x00000000
        /*0020*/ 	.short	0x0002
        /*0022*/ 	.short	0x0010
        /*0024*/ 	.byte	0x00, 0xf5, 0x21, 0x00


	//----- nvinfo : EIATTR_KPARAM_INFO
	.align		4
.L_15:
        /*0028*/ 	.byte	0x04, 0x17
        /*002a*/ 	.short	(.L_17 - .L_16)
.L_16:
        /*002c*/ 	.word	0x00000000
        /*0030*/ 	.short	0x0001
        /*0032*/ 	.short	0x0008
        /*0034*/ 	.byte	0x00, 0xf0, 0x11, 0x00


	//----- nvinfo : EIATTR_KPARAM_INFO
	.align		4
.L_17:
        /*0038*/ 	.byte	0x04, 0x17
        /*003a*/ 	.short	(.L_19 - .L_18)
.L_18:
        /*003c*/ 	.word	0x00000000
        /*0040*/ 	.short	0x0000
        /*0042*/ 	.short	0x0000
        /*0044*/ 	.byte	0x00, 0xf5, 0x21, 0x00


	//----- nvinfo : EIATTR_SPARSE_MMA_MASK
	.align		4
.L_19:
        /*0048*/ 	.byte	0x03, 0x50
        /*004a*/ 	.short	0x0000


	//----- nvinfo : EIATTR_MAXREG_COUNT
	.align		4
        /*004c*/ 	.byte	0x03, 0x1b
        /*004e*/ 	.short	0x00ff


	//----- nvinfo : EIATTR_MERCURY_ISA_VERSION
	.align		4
        /*0050*/ 	.byte	0x03, 0x5f
        /*0052*/ 	.short	0x0101


	//----- nvinfo : EIATTR_VRC_CTA_INIT_COUNT
	.align		4
        /*0054*/ 	.byte	0x02, 0x4a
	.zero		1
	.zero		1


	//----- nvinfo : EIATTR_EXIT_INSTR_OFFSETS
	.align		4
        /*0058*/ 	.byte	0x04, 0x1c
        /*005a*/ 	.short	(.L_21 - .L_20)


	//   ....[0]....
.L_20:
        /*005c*/ 	.word	0x00000070


	//   ....[1]....
        /*0060*/ 	.word	0x000000b0


	//   ....[2]....
        /*0064*/ 	.word	0x00000e40


	//   ....[3]....
        /*0068*/ 	.word	0x00001150


	//----- nvinfo : EIATTR_CRS_STACK_SIZE
	.align		4
.L_21:
        /*006c*/ 	.byte	0x04, 0x1e
        /*006e*/ 	.short	(.L_23 - .L_22)
.L_22:
        /*0070*/ 	.word	0x00000000


	//----- nvinfo : EIATTR_CBANK_PARAM_SIZE
	.align		4
.L_23:
        /*0074*/ 	.byte	0x03, 0x19
        /*0076*/ 	.short	0x001c


	//----- nvinfo : EIATTR_PARAM_CBANK
	.align		4
        /*0078*/ 	.byte	0x04, 0x0a
        /*007a*/ 	.short	(.L_25 - .L_24)
	.align		4
.L_24:
        /*007c*/ 	.word	index@(.nv.constant0._Z10calcStormsPiiPfi)
        /*0080*/ 	.short	0x0380
        /*0082*/ 	.short	0x001c


	//----- nvinfo : EIATTR_SW_WAR
	.align		4
.L_25:
        /*0084*/ 	.byte	0x04, 0x36
        /*0086*/ 	.short	(.L_27 - .L_26)
.L_26:
        /*0088*/ 	.word	0x00000008
.L_27:


//--------------------- .nv.callgraph             --------------------------
	.section	.nv.callgraph,"",@"SHT_CUDA_CALLGRAPH"
	.align	4
	.sectionentsize	8
	.align		4
        /*0000*/ 	.word	0x00000000
	.align		4
        /*0004*/ 	.word	0xffffffff
	.align		4
        /*0008*/ 	.word	0x00000000
	.align		4
        /*000c*/ 	.word	0xfffffffe
	.align		4
        /*0010*/ 	.word	0x00000000
	.align		4
        /*0014*/ 	.word	0xfffffffd
	.align		4
        /*0018*/ 	.word	0x00000000
	.align		4
        /*001c*/ 	.word	0xfffffffc


//--------------------- .text._Z10calcStormsPiiPfi --------------------------
	.section	.text._Z10calcStormsPiiPfi,"ax",@progbits
	.align	128
        .global         _Z10calcStormsPiiPfi
        .type           _Z10calcStormsPiiPfi,@function
        .size           _Z10calcStormsPiiPfi,(.L_x_56 - _Z10calcStormsPiiPfi)
        .other          _Z10calcStormsPiiPfi,@"STO_CUDA_ENTRY STV_DEFAULT"
_Z10calcStormsPiiPfi:
.text._Z10calcStormsPiiPfi:
[----:B------:R-:W-:Y:S01]  /*0000*/  LDC R1, c[0x0][0x37c] ;  /* 0x0000df00ff017b82 */ /* 0x000fe20000000800 */
[----:B------:R-:W0:Y:S07]  /*0010*/  S2R R3, SR_TID.X ;  /* 0x0000000000037919 */ /* 0x000e2e0000002100 */
[----:B------:R-:W0:Y:S01]  /*0020*/  S2UR UR4, SR_CTAID.X ;  /* 0x00000000000479c3 */ /* 0x000e220000002500 */
[----:B------:R-:W1:Y:S07]  /*0030*/  LDCU UR5, c[0x0][0x388] ;  /* 0x00007100ff0577ac */ /* 0x000e6e0008000800 */
[----:B------:R-:W0:Y:S02]  /*0040*/  LDC R0, c[0x0][0x360] ;  /* 0x0000d800ff007b82 */ /* 0x000e240000000800 */
[----:B0-----:R-:W-:-:S05]  /*0050*/  IMAD R0, R0, UR4, R3 ;  /* 0x0000000400007c24 */ /* 0x001fca000f8e0203 */
[----:B-1----:R-:W-:-:S13]  /*0060*/  ISETP.GE.AND P0, PT, R0, UR5, PT ;  /* 0x0000000500007c0c */ /* 0x002fda000bf06270 */
[----:B------:R-:W-:Y:S05]  /*0070*/  @P0 EXIT ;  /* 0x000000000000094d */ /* 0x000fea0003800000 */
[----:B------:R-:W0:Y:S08]  /*0080*/  LDC R2, c[0x0][0x398] ;  /* 0x0000e600ff027b82 */ /* 0x000e300000000800 */
[----:B------:R-:W1:Y:S01]  /*0090*/  LDC.64 R4, c[0x0][0x380] ;  /* 0x0000e000ff047b82 */ /* 0x000e620000000a00 */
[----:B0-----:R-:W-:-:S13]  /*00a0*/  ISETP.GE.AND P0, PT, R2, 0x1, PT ;  /* 0x000000010200780c */ /* 0x001fda0003f06270 */
[----:B-1----:R-:W-:Y:S05]  /*00b0*/  @!P0 EXIT ;  /* 0x000000000000894d */ /* 0x002fea0003800000 */
[----:B------:R-:W0:Y:S01]  /*00c0*/  LDCU.64 UR10, c[0x0][0x358] ;  /* 0x00006b00ff0a77ac */ /* 0x000e220008000a00 */
[----:B------:R-:W-:-:S04]  /*00d0*/  IMAD.SHL.U32 R3, R0, 0x2, RZ ;  /* 0x0000000200037824 */ /* 0x000fc800078e00ff */
[----:B------:R-:W-:-:S05]  /*00e0*/  IMAD.WIDE R4, R3, 0x4, R4 ;  /* 0x0000000403047825 */ /* 0x000fca00078e0204 */
[----:B0-----:R-:W2:Y:S04]  /*00f0*/  LDG.E R0, desc[UR10][R4.64+0x4] ;  /* 0x0000040a04007981 */ /* 0x001ea8000c1e1900 */
[----:B------:R0:W5:Y:S01]  /*0100*/  LDG.E R6, desc[UR10][R4.64] ;  /* 0x0000000a04067981 */ /* 0x000162000c1e1900 */
[----:B------:R-:W-:Y:S01]  /*0110*/  I2FP.F32.U32 R3, R2 ;  /* 0x0000000200037245 */ /* 0x000fe20000201000 */
[----:B------:R-:W-:Y:S03]  /*0120*/  BSSY.RECONVERGENT B0, `(.L_x_0) ;  /* 0x000000e000007945 */ /* 0x000fe60003800200 */
[----:B------:R-:W1:Y:S02]  /*0130*/  MUFU.RCP R2, R3 ;  /* 0x0000000300027308 */ /* 0x000e640000001000 */
[----:B-1----:R-:W-:-:S04]  /*0140*/  FFMA R7, -R3, R2, 1 ;  /* 0x3f80000003077423 */ /* 0x002fc80000000102 */
[----:B------:R-:W-:Y:S01]  /*0150*/  FFMA R7, R2, R7, R2 ;  /* 0x0000000702077223 */ /* 0x000fe20000000002 */
[----:B--2---:R-:W-:-:S05]  /*0160*/  I2FP.F32.S32 R0, R0 ;  /* 0x0000000000007245 */ /* 0x004fca0000201400 */
[----:B------:R-:W-:-:S04]  /*0170*/  FMUL R0, R0, 1000 ;  /* 0x447a000000007820 */ /* 0x000fc80000400000 */
[----:B------:R-:W1:Y:S01]  /*0180*/  FCHK P0, R0, R3 ;  /* 0x0000000300007302 */ /* 0x000e620000000000 */
[----:B------:R-:W-:-:S04]  /*0190*/  FFMA R2, R0, R7, RZ ;  /* 0x0000000700027223 */ /* 0x000fc800000000ff */
[----:B------:R-:W-:-:S04]  /*01a0*/  FFMA R8, -R3, R2, R0 ;  /* 0x0000000203087223 */ /* 0x000fc80000000100 */
[----:B------:R-:W-:Y:S01]  /*01b0*/  FFMA R7, R7, R8, R2 ;  /* 0x0000000807077223 */ /* 0x000fe20000000002 */
[----:B01----:R-:W-:Y:S06]  /*01c0*/  @!P0 BRA `(.L_x_1) ;  /* 0x00000000000c8947 */ /* 0x003fec0003800000 */
[----:B------:R-:W-:-:S07]  /*01d0*/  MOV R10, 0x1f0 ;  /* 0x000001f0000a7802 */ /* 0x000fce0000000f00 */
[----:B-----5:R-:W-:Y:S05]  /*01e0*/  CALL.REL.NOINC `($__internal_1_$__cuda_sm3x_div_rn_noftz_f32_slowpath) ;  /* 0x0000001000347944 */ /* 0x020fea0003c00000 */
[----:B------:R-:W-:-:S07]  /*01f0*/  IMAD.MOV.U32 R7, RZ, RZ, R0 ;  /* 0x000000ffff077224 */ /* 0x000fce00078e0000 */
.L_x_1:
[----:B------:R-:W-:Y:S05]  /*0200*/  BSYNC.RECONVERGENT B0 ;  /* 0x0000000000007941 */ /* 0x000fea0003800200 */
.L_x_0:
[----:B------:R-:W0:Y:S01]  /*0210*/  MUFU.RCP R0, R3 ;  /* 0x0000000300007308 */ /* 0x000e220000001000 */
[----:B------:R-:W-:Y:S02]  /*0220*/  UMOV UR4, 0x3a83126f ;  /* 0x3a83126f00047882 */ /* 0x000fe40000000000 */
[----:B------:R-:W-:-:S05]  /*0230*/  MOV R4, UR4 ;  /* 0x0000000400047c02 */ /* 0x000fca0008000f00 */
[----:B------:R-:W1:Y:S01]  /*0240*/  FCHK P0, R4, R3 ;  /* 0x0000000304007302 */ /* 0x000e620000000000 */
[----:B0-----:R-:W-:-:S04]  /*0250*/  FFMA R5, -R3, R0, 1 ;  /* 0x3f80000003057423 */ /* 0x001fc80000000100 */
[----:B------:R-:W-:-:S04]  /*0260*/  FFMA R0, R0, R5, R0 ;  /* 0x0000000500007223 */ /* 0x000fc80000000000 */
[----:B------:R-:W-:-:S04]  /*0270*/  FFMA R2, R0, 0.0010000000474974513054, RZ ;  /* 0x3a83126f00027823 */ /* 0x000fc800000000ff */
[----:B------:R-:W-:-:S04]  /*0280*/  FFMA R5, -R3, R2, 0.0010000000474974513054 ;  /* 0x3a83126f03057423 */ /* 0x000fc80000000102 */
[----:B------:R-:W-:Y:S01]  /*0290*/  FFMA R2, R0, R5, R2 ;  /* 0x0000000500027223 */ /* 0x000fe20000000002 */
[----:B-1----:R-:W-:Y:S06]  /*02a0*/  @!P0 BRA `(.L_x_2) ;  /* 0x0000000000108947 */ /* 0x002fec0003800000 */
[----:B------:R-:W-:Y:S01]  /*02b0*/  IMAD.MOV.U32 R0, RZ, RZ, 0x3a83126f ;  /* 0x3a83126fff007424 */ /* 0x000fe200078e00ff */
[----:B------:R-:W-:-:S07]  /*02c0*/  MOV R10, 0x2e0 ;  /* 0x000002e0000a7802 */ /* 0x000fce0000000f00 */
[----:B-----5:R-:W-:Y:S05]  /*02d0*/  CALL.REL.NOINC `($__internal_1_$__cuda_sm3x_div_rn_noftz_f32_slowpath) ;  /* 0x0000000c00f87944 */ /* 0x020fea0003c00000 */
[----:B------:R-:W-:-:S07]  /*02e0*/  IMAD.MOV.U32 R2, RZ, RZ, R0 ;  /* 0x000000ffff027224 */ /* 0x000fce00078e0000 */
.L_x_2:
[----:B------:R-:W0:Y:S01]  /*02f0*/  MUFU.RCP R0, R3 ;  /* 0x0000000300007308 */ /* 0x000e220000001000 */
[----:B------:R-:W-:Y:S02]  /*0300*/  UMOV UR4, 0x3a83126f ;  /* 0x3a83126f00047882 */ /* 0x000fe40000000000 */
[----:B------:R-:W-:-:S05]  /*0310*/  MOV R4, UR4 ;  /* 0x0000000400047c02 */ /* 0x000fca0008000f00 */
[----:B------:R-:W1:Y:S01]  /*0320*/  FCHK P0, -R4, R3 ;  /* 0x0000000304007302 */ /* 0x000e620000000100 */
[----:B0-----:R-:W-:-:S04]  /*0330*/  FFMA R5, -R3, R0, 1 ;  /* 0x3f80000003057423 */ /* 0x001fc80000000100 */
[----:B------:R-:W-:-:S04]  /*0340*/  FFMA R0, R0, R5, R0 ;  /* 0x0000000500007223 */ /* 0x000fc80000000000 */
[----:B------:R-:W-:-:S04]  /*0350*/  FFMA R8, R0, -0.0010000000474974513054, RZ ;  /* 0xba83126f00087823 */ /* 0x000fc800000000ff */
[----:B------:R-:W-:-:S04]  /*0360*/  FFMA R5, -R3, R8, -0.0010000000474974513054 ;  /* 0xba83126f03057423 */ /* 0x000fc80000000108 */
[----:B------:R-:W-:Y:S01]  /*0370*/  FFMA R8, R0, R5, R8 ;  /* 0x0000000500087223 */ /* 0x000fe20000000008 */
[----:B-1----:R-:W-:Y:S06]  /*0380*/  @!P0 BRA `(.L_x_3) ;  /* 0x0000000000108947 */ /* 0x002fec0003800000 */
[----:B------:R-:W-:Y:S01]  /*0390*/  IMAD.MOV.U32 R0, RZ, RZ, -0x457ced91 ;  /* 0xba83126fff007424 */ /* 0x000fe200078e00ff */
[----:B------:R-:W-:-:S07]  /*03a0*/  MOV R10, 0x3c0 ;  /* 0x000003c0000a7802 */ /* 0x000fce0000000f00 */
[----:B-----5:R-:W-:Y:S05]  /*03b0*/  CALL.REL.NOINC `($__internal_1_$__cuda_sm3x_div_rn_noftz_f32_slowpath) ;  /* 0x0000000c00c07944 */ /* 0x020fea0003c00000 */
[----:B------:R-:W-:-:S07]  /*03c0*/  IMAD.MOV.U32 R8, RZ, RZ, R0 ;  /* 0x000000ffff087224 */ /* 0x000fce00078e0000 */
.L_x_3:
[----:B------:R-:W0:Y:S01]  /*03d0*/  LDCU UR8, c[0x0][0x398] ;  /* 0x00007300ff0877ac */ /* 0x000e220008000800 */
[----:B------:R-:W-:Y:S01]  /*03e0*/  UMOV UR4, URZ ;  /* 0x000000ff00047c82 */ /* 0x000fe20008000000 */
[----:B0-----:R-:W-:Y:S02]  /*03f0*/  UISETP.GE.U32.AND UP0, UPT, UR8, 0x4, UPT ;  /* 0x000000040800788c */ /* 0x001fe4000bf06070 */
[----:B------:R-:W-:-:S07]  /*0400*/  ULOP3.LUT UR9, UR8, 0x3, URZ, 0xc0, !UPT ;  /* 0x0000000308097892 */ /* 0x000fce000f8ec0ff */
[----:B------:R-:W-:Y:S05]  /*0410*/  BRA.U !UP0, `(.L_x_4) ;  /* 0x0000000908847547 */ /* 0x000fea000b800000 */
[----:B------:R-:W0:Y:S01]  /*0420*/  LDCU.64 UR6, c[0x0][0x390] ;  /* 0x00007200ff0677ac */ /* 0x000e220008000a00 */
[----:B-----5:R-:W-:Y:S01]  /*0430*/  IADD3 R14, PT, PT, R6, -0x3, RZ ;  /* 0xfffffffd060e7810 */ /* 0x020fe20007ffe0ff */
[----:B------:R-:W-:Y:S02]  /*0440*/  ULOP3.LUT UR4, UR8, 0x7ffffffc, URZ, 0xc0, !UPT ;  /* 0x7ffffffc08047892 */ /* 0x000fe4000f8ec0ff */
[----:B0-----:R-:W-:-:S04]  /*0450*/  UIADD3 UR5, UP0, UPT, UR6, 0x8, URZ ;  /* 0x0000000806057890 */ /* 0x001fc8000ff1e0ff */
[----:B------:R-:W-:Y:S02]  /*0460*/  UIADD3.X UR6, UPT, UPT, URZ, UR7, URZ, UP0, !UPT ;  /* 0x00000007ff067290 */ /* 0x000fe400087fe4ff */
[----:B------:R-:W-:Y:S01]  /*0470*/  IMAD.U32 R4, RZ, RZ, UR5 ;  /* 0x00000005ff047e24 */ /* 0x000fe2000f8e00ff */
[----:B------:R-:W-:-:S03]  /*0480*/  UIADD3 UR7, UPT, UPT, -UR4, URZ, URZ ;  /* 0x000000ff04077290 */ /* 0x000fc6000fffe1ff */
[----:B------:R-:W-:-:S09]  /*0490*/  IMAD.U32 R5, RZ, RZ, UR6 ;  /* 0x00000006ff057e24 */ /* 0x000fd2000f8e00ff */
.L_x_33:
[C---:B------:R-:W-:Y:S01]  /*04a0*/  IADD3 R0, PT, PT, R14.reuse, 0x3, RZ ;  /* 0x000000030e007810 */ /* 0x040fe20007ffe0ff */
[----:B------:R-:W-:Y:S01]  /*04b0*/  UIADD3 UR7, UPT, UPT, UR7, 0x4, URZ ;  /* 0x0000000407077890 */ /* 0x000fe2000fffe0ff */
[----:B------:R-:W-:Y:S01]  /*04c0*/  BSSY.RECONVERGENT B0, `(.L_x_5) ;  /* 0x0000011000007945 */ /* 0x000fe20003800200 */
[----:B------:R-:W-:Y:S02]  /*04d0*/  IADD3 R9, PT, PT, R14, 0x2, RZ ;  /* 0x000000020e097810 */ /* 0x000fe40007ffe0ff */
[----:B------:R-:W-:Y:S01]  /*04e0*/  IABS R0, R0 ;  /* 0x0000000000007213 */ /* 0x000fe20000000000 */
[----:B------:R-:W-:-:S04]  /*04f0*/  UISETP.NE.AND UP0, UPT, UR7, URZ, UPT ;  /* 0x000000ff0700728c */ /* 0x000fc8000bf05270 */
[----:B------:R-:W-:-:S05]  /*0500*/  VIADD R0, R0, 0x1 ;  /* 0x0000000100007836 */ /* 0x000fca0000000000 */
[----:B------:R-:W-:-:S04]  /*0510*/  I2FP.F32.U32 R0, R0 ;  /* 0x0000000000007245 */ /* 0x000fc80000201000 */
[----:B------:R0:W1:Y:S01]  /*0520*/  MUFU.RSQ R11, R0 ;  /* 0x00000000000b7308 */ /* 0x0000620000001400 */
[----:B------:R-:W-:-:S05]  /*0530*/  VIADD R3, R0, 0xf3000000 ;  /* 0xf300000000037836 */ /* 0x000fca0000000000 */
[----:B------:R-:W-:-:S13]  /*0540*/  ISETP.GT.U32.AND P0, PT, R3, 0x727fffff, PT ;  /* 0x727fffff0300780c */ /* 0x000fda0003f04070 */
[----:B01----:R-:W-:Y:S05]  /*0550*/  @!P0 BRA `(.L_x_6) ;  /* 0x00000000000c8947 */ /* 0x003fea0003800000 */
[----:B------:R-:W-:-:S07]  /*0560*/  MOV R15, 0x580 ;  /* 0x00000580000f7802 */ /* 0x000fce0000000f00 */
[----:B------:R-:W-:Y:S05]  /*0570*/  CALL.REL.NOINC `($__internal_0_$__cuda_sm20_sqrt_rn_f32_slowpath) ;  /* 0x0000000800f87944 */ /* 0x000fea0003c00000 */
[----:B------:R-:W-:Y:S05]  /*0580*/  BRA `(.L_x_7) ;  /* 0x0000000000107947 */ /* 0x000fea0003800000 */
.L_x_6:
[----:B------:R-:W-:Y:S01]  /*0590*/  FMUL.FTZ R3, R0, R11 ;  /* 0x0000000b00037220 */ /* 0x000fe20000410000 */
[----:B------:R-:W-:-:S03]  /*05a0*/  FMUL.FTZ R10, R11, 0.5 ;  /* 0x3f0000000b0a7820 */ /* 0x000fc60000410000 */
[----:B------:R-:W-:-:S04]  /*05b0*/  FFMA R0, -R3, R3, R0 ;  /* 0x0000000303007223 */ /* 0x000fc80000000100 */
[----:B------:R-:W-:-:S07]  /*05c0*/  FFMA R3, R0, R10, R3 ;  /* 0x0000000a00037223 */ /* 0x000fce0000000003 */
.L_x_7:
[----:B------:R-:W-:Y:S05]  /*05d0*/  BSYNC.RECONVERGENT B0 ;  /* 0x0000000000007941 */ /* 0x000fea0003800200 */
.L_x_5:
[----:B------:R-:W0:Y:S01]  /*05e0*/  MUFU.RCP R0, R3 ;  /* 0x0000000300007308 */ /* 0x000e220000001000 */
[----:B------:R-:W-:Y:S07]  /*05f0*/  BSSY.RECONVERGENT B0, `(.L_x_8) ;  /* 0x000000c000007945 */ /* 0x000fee0003800200 */
[----:B------:R-:W1:Y:S01]  /*0600*/  FCHK P0, R7, R3 ;  /* 0x0000000307007302 */ /* 0x000e620000000000 */
[----:B0-----:R-:W-:-:S04]  /*0610*/  FFMA R11, R0, -R3, 1 ;  /* 0x3f800000000b7423 */ /* 0x001fc80000000803 */
[----:B------:R-:W-:-:S04]  /*0620*/  FFMA R0, R0, R11, R0 ;  /* 0x0000000b00007223 */ /* 0x000fc80000000000 */
[----:B------:R-:W-:-:S04]  /*0630*/  FFMA R10, R0, R7, RZ ;  /* 0x00000007000a7223 */ /* 0x000fc800000000ff */
[----:B------:R-:W-:-:S04]  /*0640*/  FFMA R11, R10, -R3, R7 ;  /* 0x800000030a0b7223 */ /* 0x000fc80000000007 */
[----:B------:R-:W-:Y:S01]  /*0650*/  FFMA R11, R0, R11, R10 ;  /* 0x0000000b000b7223 */ /* 0x000fe2000000000a */
[----:B-1----:R-:W-:Y:S06]  /*0660*/  @!P0 BRA `(.L_x_9) ;  /* 0x0000000000108947 */ /* 0x002fec0003800000 */
[----:B------:R-:W-:Y:S01]  /*0670*/  IMAD.MOV.U32 R0, RZ, RZ, R7 ;  /* 0x000000ffff007224 */ /* 0x000fe200078e0007 */
[----:B------:R-:W-:-:S07]  /*0680*/  MOV R10, 0x6a0 ;  /* 0x000006a0000a7802 */ /* 0x000fce0000000f00 */
[----:B------:R-:W-:Y:S05]  /*0690*/  CALL.REL.NOINC `($__internal_1_$__cuda_sm3x_div_rn_noftz_f32_slowpath) ;  /* 0x0000000c00087944 */ /* 0x000fea0003c00000 */
[----:B------:R-:W-:-:S07]  /*06a0*/  IMAD.MOV.U32 R11, RZ, RZ, R0 ;  /* 0x000000ffff0b7224 */ /* 0x000fce00078e0000 */
.L_x_9:
[----:B------:R-:W-:Y:S05]  /*06b0*/  BSYNC.RECONVERGENT B0 ;  /* 0x0000000000007941 */ /* 0x000fea0003800200 */
.L_x_8:
[----:B------:R-:W-:Y:S01]  /*06c0*/  IABS R0, R9 ;  /* 0x0000000900007213 */ /* 0x000fe20000000000 */
[----:B------:R-:W-:Y:S01]  /*06d0*/  BSSY.RECONVERGENT B0, `(.L_x_10) ;  /* 0x000000a000007945 */ /* 0x000fe20003800200 */
[C---:B------:R-:W-:Y:S02]  /*06e0*/  FSETP.GTU.AND P0, PT, R11.reuse, R8, PT ;  /* 0x000000080b00720b */ /* 0x040fe40003f0c000 */
[----:B------:R-:W-:Y:S02]  /*06f0*/  IADD3 R0, PT, PT, R0, 0x1, RZ ;  /* 0x0000000100007810 */ /* 0x000fe40007ffe0ff */
[----:B------:R-:W-:Y:S02]  /*0700*/  FSETP.LTU.AND P2, PT, R11, R2, PT ;  /* 0x000000020b00720b */ /* 0x000fe40003f49000 */
[----:B------:R-:W-:-:S04]  /*0710*/  I2FP.F32.U32 R0, R0 ;  /* 0x0000000000007245 */ /* 0x000fc80000201000 */
[----:B------:R0:W1:Y:S01]  /*0720*/  MUFU.RSQ R9, R0 ;  /* 0x0000000000097308 */ /* 0x0000620000001400 */
[----:B------:R-:W-:-:S05]  /*0730*/  VIADD R3, R0, 0xf3000000 ;  /* 0xf300000000037836 */ /* 0x000fca0000000000 */
[----:B------:R-:W-:Y:S01]  /*0740*/  ISETP.GT.U32.AND P1, PT, R3, 0x727fffff, PT ;  /* 0x727fffff0300780c */ /* 0x000fe20003f24070 */
[----:B------:R-:W-:-:S12]  /*0750*/  @P0 BRA P2, `(.L_x_11) ;  /* 0x0000000000040947 */ /* 0x000fd80001000000 */
[----:B------:R2:W-:Y:S02]  /*0760*/  REDG.E.ADD.F32.FTZ.RN.STRONG.GPU desc[UR10][R4.64+-0x8], R11 ;  /* 0xfffff80b040079a6 */ /* 0x0005e4000c12f30a */
.L_x_11:
[----:B------:R-:W-:Y:S05]  /*0770*/  BSYNC.RECONVERGENT B0 ;  /* 0x0000000000007941 */ /* 0x000fea0003800200 */
.L_x_10:
[----:B------:R-:W-:Y:S04]  /*0780*/  BSSY.RECONVERGENT B0, `(.L_x_12) ;  /* 0x0000009000007945 */ /* 0x000fe80003800200 */
[----:B------:R-:W-:Y:S05]  /*0790*/  @!P1 BRA `(.L_x_13) ;  /* 0x00000000000c9947 */ /* 0x000fea0003800000 */
[----:B------:R-:W-:-:S07]  /*07a0*/  MOV R15, 0x7c0 ;  /* 0x000007c0000f7802 */ /* 0x000fce0000000f00 */
[----:B012---:R-:W-:Y:S05]  /*07b0*/  CALL.REL.NOINC `($__internal_0_$__cuda_sm20_sqrt_rn_f32_slowpath) ;  /* 0x0000000800687944 */ /* 0x007fea0003c00000 */
[----:B------:R-:W-:Y:S05]  /*07c0*/  BRA `(.L_x_14) ;  /* 0x0000000000107947 */ /* 0x000fea0003800000 */
.L_x_13:
[----:B-1----:R-:W-:Y:S01]  /*07d0*/  FMUL.FTZ R3, R0, R9 ;  /* 0x0000000900037220 */ /* 0x002fe20000410000 */
[----:B------:R-:W-:-:S03]  /*07e0*/  FMUL.FTZ R9, R9, 0.5 ;  /* 0x3f00000009097820 */ /* 0x000fc60000410000 */
[----:B0-----:R-:W-:-:S04]  /*07f0*/  FFMA R0, -R3, R3, R0 ;  /* 0x0000000303007223 */ /* 0x001fc80000000100 */
[----:B------:R-:W-:-:S07]  /*0800*/  FFMA R3, R0, R9, R3 ;  /* 0x0000000900037223 */ /* 0x000fce0000000003 */
.L_x_14:
[----:B------:R-:W-:Y:S05]  /*0810*/  BSYNC.RECONVERGENT B0 ;  /* 0x0000000000007941 */ /* 0x000fea0003800200 */
.L_x_12:
        /* <DEDUP_REMOVED lines=11> */
[----:B--2---:R-:W-:Y:S05]  /*08d0*/  CALL.REL.NOINC `($__internal_1_$__cuda_sm3x_div_rn_noftz_f32_slowpath) ;  /* 0x0000000800787944 */ /* 0x004fea0003c00000 */
[----:B------:R-:W-:-:S07]  /*08e0*/  MOV R9, R0 ;  /* 0x0000000000097202 */ /* 0x000fce0000000f00 */
.L_x_16:
[----:B------:R-:W-:Y:S05]  /*08f0*/  BSYNC.RECONVERGENT B0 ;  /* 0x0000000000007941 */ /* 0x000fea0003800200 */
.L_x_15:
[----:B------:R-:W-:Y:S01]  /*0900*/  VIADD R0, R14, 0x1 ;  /* 0x000000010e007836 */ /* 0x000fe20000000000 */
[C---:B------:R-:W-:Y:S01]  /*0910*/  FSETP.GTU.AND P0, PT, R9.reuse, R8, PT ;  /* 0x000000080900720b */ /* 0x040fe20003f0c000 */
[----:B------:R-:W-:Y:S01]  /*0920*/  BSSY.RECONVERGENT B0, `(.L_x_17) ;  /* 0x000000a000007945 */ /* 0x000fe20003800200 */
[----:B------:R-:W-:Y:S02]  /*0930*/  FSETP.LTU.AND P2, PT, R9, R2, PT ;  /* 0x000000020900720b */ /* 0x000fe40003f49000 */
[----:B------:R-:W-:-:S05]  /*0940*/  IABS R0, R0 ;  /* 0x0000000000007213 */ /* 0x000fca0000000000 */
[----:B------:R-:W-:-:S05]  /*0950*/  VIADD R0, R0, 0x1 ;  /* 0x0000000100007836 */ /* 0x000fca0000000000 */
[----:B------:R-:W-:-:S04]  /*0960*/  I2FP.F32.U32 R0, R0 ;  /* 0x0000000000007245 */ /* 0x000fc80000201000 */
[----:B--2---:R0:W1:Y:S01]  /*0970*/  MUFU.RSQ R11, R0 ;  /* 0x00000000000b7308 */ /* 0x0040620000001400 */
[----:B------:R-:W-:-:S04]  /*0980*/  IADD3 R3, PT, PT, R0, -0xd000000, RZ ;  /* 0xf300000000037810 */ /* 0x000fc80007ffe0ff */
[----:B------:R-:W-:Y:S01]  /*0990*/  ISETP.GT.U32.AND P1, PT, R3, 0x727fffff, PT ;  /* 0x727fffff0300780c */ /* 0x000fe20003f24070 */
[----:B------:R-:W-:-:S12]  /*09a0*/  @P0 BRA P2, `(.L_x_18) ;  /* 0x0000000000040947 */ /* 0x000fd80001000000 */
[----:B------:R2:W-:Y:S02]  /*09b0*/  REDG.E.ADD.F32.FTZ.RN.STRONG.GPU desc[UR10][R4.64+-0x4], R9 ;  /* 0xfffffc09040079a6 */ /* 0x0005e4000c12f30a */
.L_x_18:
[----:B------:R-:W-:Y:S05]  /*09c0*/  BSYNC.RECONVERGENT B0 ;  /* 0x0000000000007941 */ /* 0x000fea0003800200 */
.L_x_17:
[----:B------:R-:W-:Y:S04]  /*09d0*/  BSSY.RECONVERGENT B0, `(.L_x_19) ;  /* 0x0000009000007945 */ /* 0x000fe80003800200 */
[----:B------:R-:W-:Y:S05]  /*09e0*/  @!P1 BRA `(.L_x_20) ;  /* 0x00000000000c9947 */ /* 0x000fea0003800000 */
[----:B------:R-:W-:-:S07]  /*09f0*/  MOV R15, 0xa10 ;  /* 0x00000a10000f7802 */ /* 0x000fce0000000f00 */
[----:B012---:R-:W-:Y:S05]  /*0a00*/  CALL.REL.NOINC `($__internal_0_$__cuda_sm20_sqrt_rn_f32_slowpath) ;  /* 0x0000000400d47944 */ /* 0x007fea0003c00000 */
[----:B------:R-:W-:Y:S05]  /*0a10*/  BRA `(.L_x_21) ;  /* 0x0000000000107947 */ /* 0x000fea0003800000 */
.L_x_20:
[----:B-1----:R-:W-:Y:S01]  /*0a20*/  FMUL.FTZ R3, R0, R11 ;  /* 0x0000000b00037220 */ /* 0x002fe20000410000 */
[----:B--2---:R-:W-:-:S03]  /*0a30*/  FMUL.FTZ R9, R11, 0.5 ;  /* 0x3f0000000b097820 */ /* 0x004fc60000410000 */
[----:B0-----:R-:W-:-:S04]  /*0a40*/  FFMA R0, -R3, R3, R0 ;  /* 0x0000000303007223 */ /* 0x001fc80000000100 */
[----:B------:R-:W-:-:S07]  /*0a50*/  FFMA R3, R0, R9, R3 ;  /* 0x0000000900037223 */ /* 0x000fce0000000003 */
.L_x_21:
[----:B------:R-:W-:Y:S05]  /*0a60*/  BSYNC.RECONVERGENT B0 ;  /* 0x0000000000007941 */ /* 0x000fea0003800200 */
.L_x_19:
        /* <DEDUP_REMOVED lines=12> */
[----:B------:R-:W-:-:S07]  /*0b30*/  MOV R9, R0 ;  /* 0x0000000000097202 */ /* 0x000fce0000000f00 */
.L_x_23:
[----:B------:R-:W-:Y:S05]  /*0b40*/  BSYNC.RECONVERGENT B0 ;  /* 0x0000000000007941 */ /* 0x000fea0003800200 */
.L_x_22:
[----:B------:R-:W-:Y:S01]  /*0b50*/  IABS R0, R14 ;  /* 0x0000000e00007213 */ /* 0x000fe20000000000 */
[----:B------:R-:W-:Y:S01]  /*0b60*/  BSSY.RECONVERGENT B0, `(.L_x_24) ;  /* 0x000000a000007945 */ /* 0x000fe20003800200 */
[C---:B------:R-:W-:Y:S02]  /*0b70*/  FSETP.GTU.AND P0, PT, R9.reuse, R8, PT ;  /* 0x000000080900720b */ /* 0x040fe40003f0c000 */
[----:B------:R-:W-:Y:S01]  /*0b80*/  FSETP.LTU.AND P2, PT, R9, R2, PT ;  /* 0x000000020900720b */ /* 0x000fe20003f49000 */
[----:B------:R-:W-:-:S05]  /*0b90*/  VIADD R0, R0, 0x1 ;  /* 0x0000000100007836 */ /* 0x000fca0000000000 */
[----:B------:R-:W-:-:S04]  /*0ba0*/  I2FP.F32.U32 R0, R0 ;  /* 0x0000000000007245 */ /* 0x000fc80000201000 */
[----:B------:R0:W1:Y:S01]  /*0bb0*/  MUFU.RSQ R11, R0 ;  /* 0x00000000000b7308 */ /* 0x0000620000001400 */
[----:B------:R-:W-:-:S04]  /*0bc0*/  IADD3 R3, PT, PT, R0, -0xd000000, RZ ;  /* 0xf300000000037810 */ /* 0x000fc80007ffe0ff */
[----:B------:R-:W-:Y:S01]  /*0bd0*/  ISETP.GT.U32.AND P1, PT, R3, 0x727fffff, PT ;  /* 0x727fffff0300780c */ /* 0x000fe20003f24070 */
[----:B------:R-:W-:-:S12]  /*0be0*/  @P0 BRA P2, `(.L_x_25) ;  /* 0x0000000000040947 */ /* 0x000fd80001000000 */
[----:B------:R2:W-:Y:S02]  /*0bf0*/  REDG.E.ADD.F32.FTZ.RN.STRONG.GPU desc[UR10][R4.64], R9 ;  /* 0x00000009040079a6 */ /* 0x0005e4000c12f30a */
.L_x_25:
[----:B------:R-:W-:Y:S05]  /*0c00*/  BSYNC.RECONVERGENT B0 ;  /* 0x0000000000007941 */ /* 0x000fea0003800200 */
.L_x_24:
[----:B------:R-:W-:Y:S04]  /*0c10*/  BSSY.RECONVERGENT B0, `(.L_x_26) ;  /* 0x0000009000007945 */ /* 0x000fe80003800200 */
[----:B------:R-:W-:Y:S05]  /*0c20*/  @!P1 BRA `(.L_x_27) ;  /* 0x00000000000c9947 */ /* 0x000fea0003800000 */
[----:B------:R-:W-:-:S07]  /*0c30*/  MOV R15, 0xc50 ;  /* 0x00000c50000f7802 */ /* 0x000fce0000000f00 */
[----:B012---:R-:W-:Y:S05]  /*0c40*/  CALL.REL.NOINC `($__internal_0_$__cuda_sm20_sqrt_rn_f32_slowpath) ;  /* 0x0000000400447944 */ /* 0x007fea0003c00000 */
[----:B------:R-:W-:Y:S05]  /*0c50*/  BRA `(.L_x_28) ;  /* 0x0000000000107947 */ /* 0x000fea0003800000 */
.L_x_27:
[----:B-1----:R-:W-:Y:S01]  /*0c60*/  FMUL.FTZ R3, R0, R11 ;  /* 0x0000000b00037220 */ /* 0x002fe20000410000 */
[----:B--2---:R-:W-:-:S03]  /*0c70*/  FMUL.FTZ R9, R11, 0.5 ;  /* 0x3f0000000b097820 */ /* 0x004fc60000410000 */
[----:B0-----:R-:W-:-:S04]  /*0c80*/  FFMA R0, -R3, R3, R0 ;  /* 0x0000000303007223 */ /* 0x001fc80000000100 */
[----:B------:R-:W-:-:S07]  /*0c90*/  FFMA R3, R0, R9, R3 ;  /* 0x0000000900037223 */ /* 0x000fce0000000003 */
.L_x_28:
[----:B------:R-:W-:Y:S05]  /*0ca0*/  BSYNC.RECONVERGENT B0 ;  /* 0x0000000000007941 */ /* 0x000fea0003800200 */
.L_x_26:
        /* <DEDUP_REMOVED lines=13> */
.L_x_30:
[----:B------:R-:W-:Y:S05]  /*0d80*/  BSYNC.RECONVERGENT B0 ;  /* 0x0000000000007941 */ /* 0x000fea0003800200 */
.L_x_29:
[C---:B------:R-:W-:Y:S01]  /*0d90*/  FSETP.GTU.AND P0, PT, R9.reuse, R8, PT ;  /* 0x000000080900720b */ /* 0x040fe20003f0c000 */
[----:B------:R-:W-:Y:S01]  /*0da0*/  BSSY.RECONVERGENT B0, `(.L_x_31) ;  /* 0x0000004000007945 */ /* 0x000fe20003800200 */
[----:B------:R-:W-:-:S13]  /*0db0*/  FSETP.LTU.AND P1, PT, R9, R2, PT ;  /* 0x000000020900720b */ /* 0x000fda0003f29000 */
[----:B------:R-:W-:Y:S05]  /*0dc0*/  @P0 BRA P1, `(.L_x_32) ;  /* 0x0000000000040947 */ /* 0x000fea0000800000 */
[----:B------:R0:W-:Y:S02]  /*0dd0*/  REDG.E.ADD.F32.FTZ.RN.STRONG.GPU desc[UR10][R4.64+0x4], R9 ;  /* 0x00000409040079a6 */ /* 0x0001e4000c12f30a */
.L_x_32:
[----:B------:R-:W-:Y:S05]  /*0de0*/  BSYNC.RECONVERGENT B0 ;  /* 0x0000000000007941 */ /* 0x000fea0003800200 */
.L_x_31:
[----:B0-----:R-:W-:Y:S01]  /*0df0*/  IADD3 R4, P0, PT, R4, 0x10, RZ ;  /* 0x0000001004047810 */ /* 0x001fe20007f1e0ff */
[----:B------:R-:W-:-:S03]  /*0e00*/  VIADD R14, R14, 0xfffffffc ;  /* 0xfffffffc0e0e7836 */ /* 0x000fc60000000000 */
[----:B------:R-:W-:Y:S01]  /*0e10*/  IADD3.X R5, PT, PT, RZ, R5, RZ, P0, !PT ;  /* 0x00000005ff057210 */ /* 0x000fe200007fe4ff */
[----:B------:R-:W-:Y:S08]  /*0e20*/  BRA.U UP0, `(.L_x_33) ;  /* 0xfffffff5009c7547 */ /* 0x000ff0000b83ffff */
.L_x_4:
[----:B------:R-:W-:-:S13]  /*0e30*/  ISETP.NE.AND P0, PT, RZ, UR9, PT ;  /* 0x00000009ff007c0c */ /* 0x000fda000bf05270 */
[----:B------:R-:W-:Y:S05]  /*0e40*/  @!P0 EXIT ;  /* 0x000000000000894d */ /* 0x000fea0003800000 */
[----:B------:R-:W0:Y:S01]  /*0e50*/  LDCU.64 UR6, c[0x0][0x390] ;  /* 0x00007200ff0677ac */ /* 0x000e220008000a00 */
[----:B-----5:R-:W-:Y:S01]  /*0e60*/  VIADD R6, R6, -UR4 ;  /* 0x8000000406067c36 */ /* 0x020fe20008000000 */
[----:B------:R-:W-:Y:S02]  /*0e70*/  UIADD3 UR5, UPT, UPT, -UR9, URZ, URZ ;  /* 0x000000ff09057290 */ /* 0x000fe4000fffe1ff */
[----:B0-----:R-:W-:-:S12]  /*0e80*/  UIMAD.WIDE.U32 UR6, UR4, 0x4, UR6 ;  /* 0x00000004040678a5 */ /* 0x001fd8000f8e0006 */
.L_x_41:
[----:B------:R-:W-:Y:S01]  /*0e90*/  IABS R0, R6 ;  /* 0x0000000600007213 */ /* 0x000fe20000000000 */
[----:B------:R-:W-:Y:S01]  /*0ea0*/  UIADD3 UR5, UPT, UPT, UR5, 0x1, URZ ;  /* 0x0000000105057890 */ /* 0x000fe2000fffe0ff */
[----:B------:R-:W-:Y:S02]  /*0eb0*/  BSSY.RECONVERGENT B0, `(.L_x_34) ;  /* 0x000000f000007945 */ /* 0x000fe40003800200 */
[----:B------:R-:W-:Y:S01]  /*0ec0*/  IADD3 R0, PT, PT, R0, 0x1, RZ ;  /* 0x0000000100007810 */ /* 0x000fe20007ffe0ff */
[----:B------:R-:W-:-:S03]  /*0ed0*/  UISETP.NE.AND UP1, UPT, UR5, URZ, UPT ;  /* 0x000000ff0500728c */ /* 0x000fc6000bf25270 */
[----:B------:R-:W-:-:S04]  /*0ee0*/  I2FP.F32.U32 R0, R0 ;  /* 0x0000000000007245 */ /* 0x000fc80000201000 */
[----:B0-----:R0:W1:Y:S01]  /*0ef0*/  MUFU.RSQ R5, R0 ;  /* 0x0000000000057308 */ /* 0x0010620000001400 */
[----:B------:R-:W-:-:S05]  /*0f00*/  VIADD R3, R0, 0xf3000000 ;  /* 0xf300000000037836 */ /* 0x000fca0000000000 */
[----:B------:R-:W-:-:S13]  /*0f10*/  ISETP.GT.U32.AND P0, PT, R3, 0x727fffff, PT ;  /* 0x727fffff0300780c */ /* 0x000fda0003f04070 */
[----:B01----:R-:W-:Y:S05]  /*0f20*/  @!P0 BRA `(.L_x_35) ;  /* 0x00000000000c8947 */ /* 0x003fea0003800000 */
[----:B------:R-:W-:-:S07]  /*0f30*/  MOV R15, 0xf50 ;  /* 0x00000f50000f7802 */ /* 0x000fce0000000f00 */
[----:B------:R-:W-:Y:S05]  /*0f40*/  CALL.REL.NOINC `($__internal_0_$__cuda_sm20_sqrt_rn_f32_slowpath) ;  /* 0x0000000000847944 */ /* 0x000fea0003c00000 */
[----:B------:R-:W-:Y:S05]  /*0f50*/  BRA `(.L_x_36) ;  /* 0x0000000000107947 */ /* 0x000fea0003800000 */
.L_x_35:
[----:B------:R-:W-:Y:S01]  /*0f60*/  FMUL.FTZ R3, R0, R5 ;  /* 0x0000000500037220 */ /* 0x000fe20000410000 */
[----:B------:R-:W-:-:S03]  /*0f70*/  FMUL.FTZ R4, R5, 0.5 ;  /* 0x3f00000005047820 */ /* 0x000fc60000410000 */
[----:B------:R-:W-:-:S04]  /*0f80*/  FFMA R0, -R3, R3, R0 ;  /* 0x0000000303007223 */ /* 0x000fc80000000100 */
[----:B------:R-:W-:-:S07]  /*0f90*/  FFMA R3, R0, R4, R3 ;  /* 0x0000000400037223 */ /* 0x000fce0000000003 */
.L_x_36:
[----:B------:R-:W-:Y:S05]  /*0fa0*/  BSYNC.RECONVERGENT B0 ;  /* 0x0000000000007941 */ /* 0x000fea0003800200 */
.L_x_34:
        /* <DEDUP_REMOVED lines=9> */
[----:B------:R-:W-:Y:S02]  /*1040*/  MOV R0, R7 ;  /* 0x0000000700007202 */ /* 0x000fe40000000f00 */
[----:B------:R-:W-:-:S07]  /*1050*/  MOV R10, 0x1070 ;  /* 0x00001070000a7802 */ /* 0x000fce0000000f00 */
[----:B------:R-:W-:Y:S05]  /*1060*/  CALL.REL.NOINC `($__internal_1_$__cuda_sm3x_div_rn_noftz_f32_slowpath) ;  /* 0x0000000000947944 */ /* 0x000fea0003c00000 */
[----:B------:R-:W-:-:S07]  /*1070*/  IMAD.MOV.U32 R9, RZ, RZ, R0 ;  /* 0x000000ffff097224 */ /* 0x000fce00078e0000 */
.L_x_38:
[----:B------:R-:W-:Y:S05]  /*1080*/  BSYNC.RECONVERGENT B0 ;  /* 0x0000000000007941 */ /* 0x000fea0003800200 */
.L_x_37:
[C---:B------:R-:W-:Y:S01]  /*1090*/  FSETP.GTU.AND P0, PT, R9.reuse, R8, PT ;  /* 0x000000080900720b */ /* 0x040fe20003f0c000 */
[----:B------:R-:W-:Y:S01]  /*10a0*/  BSSY.RECONVERGENT B0, `(.L_x_39) ;  /* 0x0000006000007945 */ /* 0x000fe20003800200 */
[----:B------:R-:W-:-:S13]  /*10b0*/  FSETP.LTU.AND P1, PT, R9, R2, PT ;  /* 0x000000020900720b */ /* 0x000fda0003f29000 */
[----:B------:R-:W-:Y:S05]  /*10c0*/  @P0 BRA P1, `(.L_x_40) ;  /* 0x00000000000c0947 */ /* 0x000fea0000800000 */
[----:B------:R-:W-:Y:S01]  /*10d0*/  MOV R4, UR6 ;  /* 0x0000000600047c02 */ /* 0x000fe20008000f00 */
[----:B------:R-:W-:-:S05]  /*10e0*/  IMAD.U32 R5, RZ, RZ, UR7 ;  /* 0x00000007ff057e24 */ /* 0x000fca000f8e00ff */
[----:B------:R0:W-:Y:S02]  /*10f0*/  REDG.E.ADD.F32.FTZ.RN.STRONG.GPU desc[UR10][R4.64], R9 ;  /* 0x00000009040079a6 */ /* 0x0001e4000c12f30a */
.L_x_40:
[----:B------:R-:W-:Y:S05]  /*1100*/  BSYNC.RECONVERGENT B0 ;  /* 0x0000000000007941 */ /* 0x000fea0003800200 */
.L_x_39:
[----:B------:R-:W-:Y:S01]  /*1110*/  UIADD3 UR6, UP0, UPT, UR6, 0x4, URZ ;  /* 0x0000000406067890 */ /* 0x000fe2000ff1e0ff */
[----:B------:R-:W-:-:S03]  /*1120*/  IADD3 R6, PT, PT, R6, -0x1, RZ ;  /* 0xffffffff06067810 */ /* 0x000fc60007ffe0ff */
[----:B------:R-:W-:Y:S01]  /*1130*/  UIADD3.X UR7, UPT, UPT, URZ, UR7, URZ, UP0, !UPT ;  /* 0x00000007ff077290 */ /* 0x000fe200087fe4ff */
[----:B------:R-:W-:Y:S11]  /*1140*/  BRA.U UP1, `(.L_x_41) ;  /* 0xfffffffd01507547 */ /* 0x000ff6000b83ffff */
[----:B------:R-:W-:Y:S05]  /*1150*/  EXIT ;  /* 0x000000000000794d */ /* 0x000fea0003800000 */
        .weak           $__internal_0_$__cuda_sm20_sqrt_rn_f32_slowpath
        .type           $__internal_0_$__cuda_sm20_sqrt_rn_f32_slowpath,@function
        .size           $__internal_0_$__cuda_sm20_sqrt_rn_f32_slowpath,($__internal_1_$__cuda_sm3x_div_rn_noftz_f32_slowpath - $__internal_0_$__cuda_sm20_sqrt_rn_f32_slowpath)
$__internal_0_$__cuda_sm20_sqrt_rn_f32_slowpath:
[----:B------:R-:W-:-:S13]  /*1160*/  LOP3.LUT P0, RZ, R0, 0x7fffffff, RZ, 0xc0, !PT ;  /* 0x7fffffff00ff7812 */ /* 0x000fda000780c0ff */
[----:B------:R-:W-:Y:S01]  /*1170*/  @!P0 IMAD.MOV.U32 R3, RZ, RZ, R0 ;  /* 0x000000ffff038224 */ /* 0x000fe200078e0000 */
[----:B------:R-:W-:Y:S06]  /*1180*/  @!P0 BRA `(.L_x_42) ;  /* 0x0000000000408947 */ /* 0x000fec0003800000 */
[----:B------:R-:W-:-:S13]  /*1190*/  FSETP.GEU.FTZ.AND P0, PT, R0, RZ, PT ;  /* 0x000000ff0000720b */ /* 0x000fda0003f1e000 */
[----:B------:R-:W-:Y:S01]  /*11a0*/  @!P0 MOV R3, 0x7fffffff ;  /* 0x7fffffff00038802 */ /* 0x000fe20000000f00 */
[----:B------:R-:W-:Y:S06]  /*11b0*/  @!P0 BRA `(.L_x_42) ;  /* 0x0000000000348947 */ /* 0x000fec0003800000 */
[----:B------:R-:W-:-:S13]  /*11c0*/  FSETP.GTU.FTZ.AND P0, PT, |R0|, +INF , PT ;  /* 0x7f8000000000780b */ /* 0x000fda0003f1c200 */
[----:B------:R-:W-:Y:S01]  /*11d0*/  @P0 FADD.FTZ R3, R0, 1 ;  /* 0x3f80000000030421 */ /* 0x000fe20000010000 */
[----:B------:R-:W-:Y:S06]  /*11e0*/  @P0 BRA `(.L_x_42) ;  /* 0x0000000000280947 */ /* 0x000fec0003800000 */
[----:B------:R-:W-:-:S13]  /*11f0*/  FSETP.NEU.FTZ.AND P0, PT, |R0|, +INF , PT ;  /* 0x7f8000000000780b */ /* 0x000fda0003f1d200 */
[----:B------:R-:W-:-:S04]  /*1200*/  @P0 FFMA R10, R0, 1.84467440737095516160e+19, RZ ;  /* 0x5f800000000a0823 */ /* 0x000fc800000000ff */
[----:B------:R-:W0:Y:S02]  /*1210*/  @P0 MUFU.RSQ R3, R10 ;  /* 0x0000000a00030308 */ /* 0x000e240000001400 */
[----:B0-----:R-:W-:Y:S01]  /*1220*/  @P0 FMUL.FTZ R11, R10, R3 ;  /* 0x000000030a0b0220 */ /* 0x001fe20000410000 */
[----:B------:R-:W-:Y:S01]  /*1230*/  @P0 FMUL.FTZ R13, R3, 0.5 ;  /* 0x3f000000030d0820 */ /* 0x000fe20000410000 */
[----:B------:R-:W-:Y:S02]  /*1240*/  @!P0 IMAD.MOV.U32 R3, RZ, RZ, R0 ;  /* 0x000000ffff038224 */ /* 0x000fe400078e0000 */
[----:B------:R-:W-:-:S04]  /*1250*/  @P0 FADD.FTZ R12, -R11, -RZ ;  /* 0x800000ff0b0c0221 */ /* 0x000fc80000010100 */
[----:B------:R-:W-:-:S04]  /*1260*/  @P0 FFMA R12, R11, R12, R10 ;  /* 0x0000000c0b0c0223 */ /* 0x000fc8000000000a */
[----:B------:R-:W-:-:S04]  /*1270*/  @P0 FFMA R12, R12, R13, R11 ;  /* 0x0000000d0c0c0223 */ /* 0x000fc8000000000b */
[----:B------:R-:W-:-:S07]  /*1280*/  @P0 FMUL.FTZ R3, R12, 2.3283064365386962891e-10 ;  /* 0x2f8000000c030820 */ /* 0x000fce0000410000 */
.L_x_42:
[----:B------:R-:W-:Y:S01]  /*1290*/  MOV R10, R15 ;  /* 0x0000000f000a7202 */ /* 0x000fe20000000f00 */
[----:B------:R-:W-:-:S04]  /*12a0*/  IMAD.MOV.U32 R11, RZ, RZ, 0x0 ;  /* 0x00000000ff0b7424 */ /* 0x000fc800078e00ff */
[----:B------:R-:W-:Y:S05]  /*12b0*/  RET.REL.NODEC R10 `(_Z10calcStormsPiiPfi) ;  /* 0xffffffec0a507950 */ /* 0x000fea0003c3ffff */
        .weak           $__internal_1_$__cuda_sm3x_div_rn_noftz_f32_slowpath
        .type           $__internal_1_$__cuda_sm3x_div_rn_noftz_f32_slowpath,@function
        .size           $__internal_1_$__cuda_sm3x_div_rn_noftz_f32_slowpath,(.L_x_56 - $__internal_1_$__cuda_sm3x_div_rn_noftz_f32_slowpath)
$__internal_1_$__cuda_sm3x_div_rn_noftz_f32_slowpath:
[----:B------:R-:W-:Y:S01]  /*12c0*/  SHF.R.U32.HI R12, RZ, 0x17, R3 ;  /* 0x00000017ff0c7819 */ /* 0x000fe20000011603 */
[----:B------:R-:W-:Y:S01]  /*12d0*/  BSSY.RECONVERGENT B1, `(.L_x_43) ;  /* 0x0000063000017945 */ /* 0x000fe20003800200 */
[----:B------:R-:W-:Y:S02]  /*12e0*/  SHF.R.U32.HI R11, RZ, 0x17, R0 ;  /* 0x00000017ff0b7819 */ /* 0x000fe40000011600 */
[----:B------:R-:W-:Y:S02]  /*12f0*/  LOP3.LUT R12, R12, 0xff, RZ, 0xc0, !PT ;  /* 0x000000ff0c0c7812 */ /* 0x000fe400078ec0ff */
[----:B------:R-:W-:Y:S02]  /*1300*/  LOP3.LUT R15, R11, 0xff, RZ, 0xc0, !PT ;  /* 0x000000ff0b0f7812 */ /* 0x000fe400078ec0ff */
[----:B------:R-:W-:Y:S02]  /*1310*/  IADD3 R17, PT, PT, R12, -0x1, RZ ;  /* 0xffffffff0c117810 */ /* 0x000fe40007ffe0ff */
[----:B------:R-:W-:Y:S01]  /*1320*/  MOV R13, R3 ;  /* 0x00000003000d7202 */ /* 0x000fe20000000f00 */
[----:B------:R-:W-:Y:S01]  /*1330*/  VIADD R16, R15, 0xffffffff ;  /* 0xffffffff0f107836 */ /* 0x000fe20000000000 */
[----:B------:R-:W-:-:S04]  /*1340*/  ISETP.GT.U32.AND P0, PT, R17, 0xfd, PT ;  /* 0x000000fd1100780c */ /* 0x000fc80003f04070 */
[----:B------:R-:W-:-:S13]  /*1350*/  ISETP.GT.U32.OR P0, PT, R16, 0xfd, P0 ;  /* 0x000000fd1000780c */ /* 0x000fda0000704470 */
[----:B------:R-:W-:Y:S01]  /*1360*/  @!P0 IMAD.MOV.U32 R11, RZ, RZ, RZ ;  /* 0x000000ffff0b8224 */ /* 0x000fe200078e00ff */
[----:B------:R-:W-:Y:S06]  /*1370*/  @!P0 BRA `(.L_x_44) ;  /* 0x00000000005c8947 */ /* 0x000fec0003800000 */
[----:B------:R-:W-:Y:S02]  /*1380*/  FSETP.GTU.FTZ.AND P0, PT, |R0|, +INF , PT ;  /* 0x7f8000000000780b */ /* 0x000fe40003f1c200 */
[----:B------:R-:W-:-:S04]  /*1390*/  FSETP.GTU.FTZ.AND P1, PT, |R3|, +INF , PT ;  /* 0x7f8000000300780b */ /* 0x000fc80003f3c200 */
[----:B------:R-:W-:-:S13]  /*13a0*/  PLOP3.LUT P0, PT, P0, P1, PT, 0xf8, 0x8f ;  /* 0x00000000008f781c */ /* 0x000fda0000703f70 */
[----:B------:R-:W-:Y:S05]  /*13b0*/  @P0 BRA `(.L_x_45) ;  /* 0x00000004004c0947 */ /* 0x000fea0003800000 */
[----:B------:R-:W-:-:S13]  /*13c0*/  LOP3.LUT P0, RZ, R13, 0x7fffffff, R0, 0xc8, !PT ;  /* 0x7fffffff0dff7812 */ /* 0x000fda000780c800 */
[----:B------:R-:W-:Y:S05]  /*13d0*/  @!P0 BRA `(.L_x_46) ;  /* 0x00000004003c8947 */ /* 0x000fea0003800000 */
[C---:B------:R-:W-:Y:S02]  /*13e0*/  FSETP.NEU.FTZ.AND P2, PT, |R0|.reuse, +INF , PT ;  /* 0x7f8000000000780b */ /* 0x040fe40003f5d200 */
[----:B------:R-:W-:Y:S02]  /*13f0*/  FSETP.NEU.FTZ.AND P1, PT, |R3|, +INF , PT ;  /* 0x7f8000000300780b */ /* 0x000fe40003f3d200 */
[----:B------:R-:W-:-:S11]  /*1400*/  FSETP.NEU.FTZ.AND P0, PT, |R0|, +INF , PT ;  /* 0x7f8000000000780b */ /* 0x000fd60003f1d200 */
[----:B------:R-:W-:Y:S05]  /*1410*/  @!P1 BRA !P2, `(.L_x_46) ;  /* 0x00000004002c9947 */ /* 0x000fea0005000000 */
[----:B------:R-:W-:-:S04]  /*1420*/  LOP3.LUT P2, RZ, R0, 0x7fffffff, RZ, 0xc0, !PT ;  /* 0x7fffffff00ff7812 */ /* 0x000fc8000784c0ff */
[----:B------:R-:W-:-:S13]  /*1430*/  PLOP3.LUT P1, PT, P1, P2, PT, 0x2f, 0xf2 ;  /* 0x0000000000f2781c */ /* 0x000fda0000f24577 */
[----:B------:R-:W-:Y:S05]  /*1440*/  @P1 BRA `(.L_x_47) ;  /* 0x0000000400181947 */ /* 0x000fea0003800000 */
[----:B------:R-:W-:-:S04]  /*1450*/  LOP3.LUT P1, RZ, R13, 0x7fffffff, RZ, 0xc0, !PT ;  /* 0x7fffffff0dff7812 */ /* 0x000fc8000782c0ff */
[----:B------:R-:W-:-:S13]  /*1460*/  PLOP3.LUT P0, PT, P0, P1, PT, 0x2f, 0xf2 ;  /* 0x0000000000f2781c */ /* 0x000fda0000702577 */
[----:B------:R-:W-:Y:S05]  /*1470*/  @P0 BRA `(.L_x_48) ;  /* 0x0000000400000947 */ /* 0x000fea0003800000 */
[----:B------:R-:W-:Y:S02]  /*1480*/  ISETP.GE.AND P0, PT, R16, RZ, PT ;  /* 0x000000ff1000720c */ /* 0x000fe40003f06270 */
[----:B------:R-:W-:-:S11]  /*1490*/  ISETP.GE.AND P1, PT, R17, RZ, PT ;  /* 0x000000ff1100720c */ /* 0x000fd60003f26270 */
[----:B------:R-:W-:Y:S01]  /*14a0*/  @P0 MOV R11, RZ ;  /* 0x000000ff000b0202 */ /* 0x000fe20000000f00 */
[----:B------:R-:W-:Y:S02]  /*14b0*/  @!P0 IMAD.MOV.U32 R11, RZ, RZ, -0x40 ;  /* 0xffffffc0ff0b8424 */ /* 0x000fe400078e00ff */
[----:B------:R-:W-:Y:S01]  /*14c0*/  @!P0 FFMA R0, R0, 1.84467440737095516160e+19, RZ ;  /* 0x5f80000000008823 */ /* 0x000fe200000000ff */
[----:B------:R-:W-:Y:S02]  /*14d0*/  @!P1 FFMA R13, R3, 1.84467440737095516160e+19, RZ ;  /* 0x5f800000030d9823 */ /* 0x000fe400000000ff */
[----:B------:R-:W-:-:S07]  /*14e0*/  @!P1 IADD3 R11, PT, PT, R11, 0x40, RZ ;  /* 0x000000400b0b9810 */ /* 0x000fce0007ffe0ff */
.L_x_44:
[----:B------:R-:W-:Y:S01]  /*14f0*/  LEA R16, R12, 0xc0800000, 0x17 ;  /* 0xc08000000c107811 */ /* 0x000fe200078eb8ff */
[----:B------:R-:W-:Y:S01]  /*1500*/  BSSY.RECONVERGENT B2, `(.L_x_49) ;  /* 0x0000036000027945 */ /* 0x000fe20003800200 */
[----:B------:R-:W-:-:S03]  /*1510*/  IADD3 R15, PT, PT, R15, -0x7f, RZ ;  /* 0xffffff810f0f7810 */ /* 0x000fc60007ffe0ff */
[----:B------:R-:W-:Y:S02]  /*1520*/  IMAD.IADD R16, R13, 0x1, -R16 ;  /* 0x000000010d107824 */ /* 0x000fe400078e0a10 */
[C---:B------:R-:W-:Y:S02]  /*1530*/  IMAD R0, R15.reuse, -0x800000, R0 ;  /* 0xff8000000f007824 */ /* 0x040fe400078e0200 */
[----:B------:R0:W1:Y:S01]  /*1540*/  MUFU.RCP R13, R16 ;  /* 0x00000010000d7308 */ /* 0x0000620000001000 */
[----:B------:R-:W-:Y:S01]  /*1550*/  FADD.FTZ R17, -R16, -RZ ;  /* 0x800000ff10117221 */ /* 0x000fe20000010100 */
[----:B0-----:R-:W-:-:S05]  /*1560*/  IADD3 R16, PT, PT, R15, 0x7f, -R12 ;  /* 0x0000007f0f107810 */ /* 0x001fca0007ffe80c */
[----:B------:R-:W-:Y:S02]  /*1570*/  IMAD.IADD R11, R16, 0x1, R11 ;  /* 0x00000001100b7824 */ /* 0x000fe400078e020b */
[----:B-1----:R-:W-:-:S04]  /*1580*/  FFMA R18, R13, R17, 1 ;  /* 0x3f8000000d127423 */ /* 0x002fc80000000011 */
[----:B------:R-:W-:-:S04]  /*1590*/  FFMA R13, R13, R18, R13 ;  /* 0x000000120d0d7223 */ /* 0x000fc8000000000d */
[----:B------:R-:W-:-:S04]  /*15a0*/  FFMA R18, R0, R13, RZ ;  /* 0x0000000d00127223 */ /* 0x000fc800000000ff */
[----:B------:R-:W-:-:S04]  /*15b0*/  FFMA R19, R17, R18, R0 ;  /* 0x0000001211137223 */ /* 0x000fc80000000000 */
[----:B------:R-:W-:-:S04]  /*15c0*/  FFMA R18, R13, R19, R18 ;  /* 0x000000130d127223 */ /* 0x000fc80000000012 */
[----:B------:R-:W-:-:S04]  /*15d0*/  FFMA R17, R17, R18, R0 ;  /* 0x0000001211117223 */ /* 0x000fc80000000000 */
[----:B------:R-:W-:-:S05]  /*15e0*/  FFMA R0, R13, R17, R18 ;  /* 0x000000110d007223 */ /* 0x000fca0000000012 */
[----:B------:R-:W-:-:S04]  /*15f0*/  SHF.R.U32.HI R12, RZ, 0x17, R0 ;  /* 0x00000017ff0c7819 */ /* 0x000fc80000011600 */
[----:B------:R-:W-:-:S04]  /*1600*/  LOP3.LUT R12, R12, 0xff, RZ, 0xc0, !PT ;  /* 0x000000ff0c0c7812 */ /* 0x000fc800078ec0ff */
[----:B------:R-:W-:-:S05]  /*1610*/  IADD3 R19, PT, PT, R12, R11, RZ ;  /* 0x0000000b0c137210 */ /* 0x000fca0007ffe0ff */
[----:B------:R-:W-:-:S05]  /*1620*/  VIADD R12, R19, 0xffffffff ;  /* 0xffffffff130c7836 */ /* 0x000fca0000000000 */
[----:B------:R-:W-:-:S13]  /*1630*/  ISETP.GE.U32.AND P0, PT, R12, 0xfe, PT ;  /* 0x000000fe0c00780c */ /* 0x000fda0003f06070 */
[----:B------:R-:W-:Y:S05]  /*1640*/  @!P0 BRA `(.L_x_50) ;  /* 0x0000000000808947 */ /* 0x000fea0003800000 */
[----:B------:R-:W-:-:S13]  /*1650*/  ISETP.GT.AND P0, PT, R19, 0xfe, PT ;  /* 0x000000fe1300780c */ /* 0x000fda0003f04270 */
[----:B------:R-:W-:Y:S05]  /*1660*/  @P0 BRA `(.L_x_51) ;  /* 0x00000000006c0947 */ /* 0x000fea0003800000 */
[----:B------:R-:W-:-:S13]  /*1670*/  ISETP.GE.AND P0, PT, R19, 0x1, PT ;  /* 0x000000011300780c */ /* 0x000fda0003f06270 */
[----:B------:R-:W-:Y:S05]  /*1680*/  @P0 BRA `(.L_x_52) ;  /* 0x0000000000740947 */ /* 0x000fea0003800000 */
[----:B------:R-:W-:Y:S02]  /*1690*/  ISETP.GE.AND P0, PT, R19, -0x18, PT ;  /* 0xffffffe81300780c */ /* 0x000fe40003f06270 */
[----:B------:R-:W-:-:S11]  /*16a0*/  LOP3.LUT R0, R0, 0x80000000, RZ, 0xc0, !PT ;  /* 0x8000000000007812 */ /* 0x000fd600078ec0ff */
[----:B------:R-:W-:Y:S05]  /*16b0*/  @!P0 BRA `(.L_x_52) ;  /* 0x0000000000688947 */ /* 0x000fea0003800000 */
[-CC-:B------:R-:W-:Y:S01]  /*16c0*/  FFMA.RZ R11, R13, R17.reuse, R18.reuse ;  /* 0x000000110d0b7223 */ /* 0x180fe2000000c012 */
[----:B------:R-:W-:Y:S01]  /*16d0*/  IADD3 R16, PT, PT, R19, 0x20, RZ ;  /* 0x0000002013107810 */ /* 0x000fe20007ffe0ff */
[-CC-:B------:R-:W-:Y:S01]  /*16e0*/  FFMA.RM R12, R13, R17.reuse, R18.reuse ;  /* 0x000000110d0c7223 */ /* 0x180fe20000004012 */
[----:B------:R-:W-:Y:S02]  /*16f0*/  ISETP.NE.AND P2, PT, R19, RZ, PT ;  /* 0x000000ff1300720c */ /* 0x000fe40003f45270 */
[----:B------:R-:W-:Y:S01]  /*1700*/  LOP3.LUT R15, R11, 0x7fffff, RZ, 0xc0, !PT ;  /* 0x007fffff0b0f7812 */ /* 0x000fe200078ec0ff */
[----:B------:R-:W-:Y:S01]  /*1710*/  FFMA.RP R11, R13, R17, R18 ;  /* 0x000000110d0b7223 */ /* 0x000fe20000008012 */
[----:B------:R-:W-:Y:S01]  /*1720*/  IMAD.MOV R13, RZ, RZ, -R19 ;  /* 0x000000ffff0d7224 */ /* 0x000fe200078e0a13 */
[----:B------:R-:W-:Y:S02]  /*1730*/  ISETP.NE.AND P1, PT, R19, RZ, PT ;  /* 0x000000ff1300720c */ /* 0x000fe40003f25270 */
[----:B------:R-:W-:-:S02]  /*1740*/  LOP3.LUT R15, R15, 0x800000, RZ, 0xfc, !PT ;  /* 0x008000000f0f7812 */ /* 0x000fc400078efcff */
[----:B------:R-:W-:Y:S02]  /*1750*/  FSETP.NEU.FTZ.AND P0, PT, R11, R12, PT ;  /* 0x0000000c0b00720b */ /* 0x000fe40003f1d000 */
[----:B------:R-:W-:Y:S02]  /*1760*/  SHF.L.U32 R16, R15, R16, RZ ;  /* 0x000000100f107219 */ /* 0x000fe400000006ff */
[----:B------:R-:W-:Y:S02]  /*1770*/  SEL R12, R13, RZ, P2 ;  /* 0x000000ff0d0c7207 */ /* 0x000fe40001000000 */
[----:B------:R-:W-:Y:S02]  /*1780*/  ISETP.NE.AND P1, PT, R16, RZ, P1 ;  /* 0x000000ff1000720c */ /* 0x000fe40000f25270 */
[----:B------:R-:W-:Y:S02]  /*1790*/  SHF.R.U32.HI R12, RZ, R12, R15 ;  /* 0x0000000cff0c7219 */ /* 0x000fe4000001160f */
[----:B------:R-:W-:-:S02]  /*17a0*/  PLOP3.LUT P0, PT, P0, P1, PT, 0xf8, 0x8f ;  /* 0x00000000008f781c */ /* 0x000fc40000703f70 */
[----:B------:R-:W-:Y:S02]  /*17b0*/  SHF.R.U32.HI R16, RZ, 0x1, R12 ;  /* 0x00000001ff107819 */ /* 0x000fe4000001160c */
[----:B------:R-:W-:-:S04]  /*17c0*/  SEL R11, RZ, 0x1, !P0 ;  /* 0x00000001ff0b7807 */ /* 0x000fc80004000000 */
[----:B------:R-:W-:-:S04]  /*17d0*/  LOP3.LUT R11, R11, 0x1, R16, 0xf8, !PT ;  /* 0x000000010b0b7812 */ /* 0x000fc800078ef810 */
[----:B------:R-:W-:-:S04]  /*17e0*/  LOP3.LUT R11, R11, R12, RZ, 0xc0, !PT ;  /* 0x0000000c0b0b7212 */ /* 0x000fc800078ec0ff */
[----:B------:R-:W-:-:S04]  /*17f0*/  IADD3 R11, PT, PT, R16, R11, RZ ;  /* 0x0000000b100b7210 */ /* 0x000fc80007ffe0ff */
[----:B------:R-:W-:Y:S01]  /*1800*/  LOP3.LUT R0, R11, R0, RZ, 0xfc, !PT ;  /* 0x000000000b007212 */ /* 0x000fe200078efcff */
[----:B------:R-:W-:Y:S06]  /*1810*/  BRA `(.L_x_52) ;  /* 0x0000000000107947 */ /* 0x000fec0003800000 */
.L_x_51:
[----:B------:R-:W-:-:S04]  /*1820*/  LOP3.LUT R0, R0, 0x80000000, RZ, 0xc0, !PT ;  /* 0x8000000000007812 */ /* 0x000fc800078ec0ff */
[----:B------:R-:W-:Y:S01]  /*1830*/  LOP3.LUT R0, R0, 0x7f800000, RZ, 0xfc, !PT ;  /* 0x7f80000000007812 */ /* 0x000fe200078efcff */
[----:B------:R-:W-:Y:S06]  /*1840*/  BRA `(.L_x_52) ;  /* 0x0000000000047947 */ /* 0x000fec0003800000 */
.L_x_50:
[----:B------:R-:W-:-:S07]  /*1850*/  IMAD R0, R11, 0x800000, R0 ;  /* 0x008000000b007824 */ /* 0x000fce00078e0200 */
.L_x_52:
[----:B------:R-:W-:Y:S05]  /*1860*/  BSYNC.RECONVERGENT B2 ;  /* 0x0000000000027941 */ /* 0x000fea0003800200 */
.L_x_49:
[----:B------:R-:W-:Y:S05]  /*1870*/  BRA `(.L_x_53) ;  /* 0x0000000000207947 */ /* 0x000fea0003800000 */
.L_x_48:
[----:B------:R-:W-:-:S04]  /*1880*/  LOP3.LUT R0, R13, 0x80000000, R0, 0x48, !PT ;  /* 0x800000000d007812 */ /* 0x000fc800078e4800 */
[----:B------:R-:W-:Y:S01]  /*1890*/  LOP3.LUT R0, R0, 0x7f800000, RZ, 0xfc, !PT ;  /* 0x7f80000000007812 */ /* 0x000fe200078efcff */
[----:B------:R-:W-:Y:S06]  /*18a0*/  BRA `(.L_x_53) ;  /* 0x0000000000147947 */ /* 0x000fec0003800000 */
.L_x_47:
[----:B------:R-:W-:Y:S01]  /*18b0*/  LOP3.LUT R0, R13, 0x80000000, R0, 0x48, !PT ;  /* 0x800000000d007812 */ /* 0x000fe200078e4800 */
[----:B------:R-:W-:Y:S06]  /*18c0*/  BRA `(.L_x_53) ;  /* 0x00000000000c7947 */ /* 0x000fec0003800000 */
.L_x_46:
[----:B------:R-:W0:Y:S01]  /*18d0*/  MUFU.RSQ R0, -QNAN ;  /* 0xffc0000000007908 */ /* 0x000e220000001400 */
[----:B------:R-:W-:Y:S05]  /*18e0*/  BRA `(.L_x_53) ;  /* 0x0000000000047947 */ /* 0x000fea0003800000 */
.L_x_45:
[----:B------:R-:W-:-:S07]  /*18f0*/  FADD.FTZ R0, R0, R3 ;  /* 0x0000000300007221 */ /* 0x000fce0000010000 */
.L_x_53:
[----:B------:R-:W-:Y:S05]  /*1900*/  BSYNC.RECONVERGENT B1 ;  /* 0x0000000000017941 */ /* 0x000fea0003800200 */
.L_x_43:
[----:B------:R-:W-:-:S04]  /*1910*/  HFMA2 R11, -RZ, RZ, 0, 0 ;  /* 0x00000000ff0b7431 */ /* 0x000fc800000001ff */
[----:B0-----:R-:W-:Y:S05]  /*1920*/  RET.REL.NODEC R10 `(_Z10calcStormsPiiPfi) ;  /* 0xffffffe40ab47950 */ /* 0x001fea0003c3ffff */
.L_x_54:
[----:B------:R-:W-:-:S00]  /*1930*/  BRA `(.L_x_54) ;  /* 0xfffffffc00fc7947 */ /* 0x000fc0000383ffff */
[----:B------:R-:W-:-:S00]  /*1940*/  NOP ;  /* 0x0000000000007918 */ /* 0x000fc00000000000 */
        /* <DEDUP_REMOVED lines=11> */
.L_x_56:


//--------------------- .nv.shared.reserved.0     --------------------------
	.section	.nv.shared.reserved.0,"aw",@nobits
	.weak		__nv_reservedSMEM_offset_0_alias
	.size		__nv_reservedSMEM_offset_0_alias, 0, 64
	.other		__nv_reservedSMEM_offset_0_alias,@"STO_CUDA_RESERVED_SHARED STV_DEFAULT"
__nv_reservedSMEM_offset_0_alias:
	.zero		0
	.zero		64


//--------------------- .nv.constant0._Z10calcStormsPiiPfi --------------------------
	.section	.nv.constant0._Z10calcStormsPiiPfi,"a",@progbits
	.sectionflags	@""
	.align	4
.nv.constant0._Z10calcStormsPiiPfi:
	.zero		924


//--------------------- SYMBOLS --------------------------

	.type		.nv.reservedSmem.offset0,@object
	.size		.nv.reservedSmem.offset0,0x4
